	.headerflags	@"EF_CUDA_TEXMODE_UNIFIED EF_CUDA_64BIT_ADDRESS EF_CUDA_ACCELERATORS EF_CUDA_SM90 EF_CUDA_VIRTUAL_SM(EF_CUDA_SM90)"
	.elftype	@"ET_EXEC"


//--------------------- .nv.info                  --------------------------
	.section	.nv.info,"",@"SHT_CUDA_INFO"
	.align	4


	//----- nvinfo : EIATTR_REGCOUNT
	.align		4
        /*0000*/ 	.byte	0x04, 0x2f
        /*0002*/ 	.short	(.L_3 - .L_2)
	.align		4
.L_2:
        /*0004*/ 	.word	index@(triton_poi_fused__native_batch_norm_legit_no_training_add_relu_4)
        /*0008*/ 	.word	0x0000001a


	//----- nvinfo : EIATTR_MIN_STACK_SIZE
	.align		4
.L_3:
        /*000c*/ 	.byte	0x04, 0x12
        /*000e*/ 	.short	(.L_5 - .L_4)
	.align		4
.L_4:
        /*0010*/ 	.word	index@(triton_poi_fused__native_batch_norm_legit_no_training_add_relu_4)
        /*0014*/ 	.word	0x00000000


	//----- nvinfo : EIATTR_FRAME_SIZE
	.align		4
.L_5:
        /*0018*/ 	.byte	0x04, 0x11
        /*001a*/ 	.short	(.L_7 - .L_6)
	.align		4
.L_6:
        /*001c*/ 	.word	index@(triton_poi_fused__native_batch_norm_legit_no_training_add_relu_4)
        /*0020*/ 	.word	0x00000000


	//----- nvinfo : EIATTR_MIN_STACK_SIZE
	.align		4
.L_7:
        /*0024*/ 	.byte	0x04, 0x12
        /*0026*/ 	.short	(.L_9 - .L_8)
	.align		4
.L_8:
        /*0028*/ 	.word	index@(triton_poi_fused__native_batch_norm_legit_no_training_add_relu_4)
        /*002c*/ 	.word	0x00000000
.L_9:


//--------------------- .nv.info.triton_poi_fused__native_batch_norm_legit_no_training_add_relu_4 --------------------------
	.section	.nv.info.triton_poi_fused__native_batch_norm_legit_no_training_add_relu_4,"",@"SHT_CUDA_INFO"
	.sectionflags	@""
	.align	4


	//----- nvinfo : EIATTR_CUDA_API_VERSION
	.align		4
        /*0000*/ 	.byte	0x04, 0x37
        /*0002*/ 	.short	(.L_11 - .L_10)
.L_10:
        /*0004*/ 	.word	0x0000007c


	//----- nvinfo : EIATTR_KPARAM_INFO
	.align		4
.L_11:
        /*0008*/ 	.byte	0x04, 0x17
        /*000a*/ 	.short	(.L_13 - .L_12)
.L_12:
        /*000c*/ 	.word	0x00000000
        /*0010*/ 	.short	0x000b
        /*0012*/ 	.short	0x0058
        /*0014*/ 	.byte	0x00, 0xf0, 0x11, 0x00


	//----- nvinfo : EIATTR_KPARAM_INFO
	.align		4
.L_13:
        /*0018*/ 	.byte	0x04, 0x17
        /*001a*/ 	.short	(.L_15 - .L_14)
.L_14:
        /*001c*/ 	.word	0x00000000
        /*0020*/ 	.short	0x000a
        /*0022*/ 	.short	0x0050
        /*0024*/ 	.byte	0x00, 0xf4, 0x21, 0x00


	//----- nvinfo : EIATTR_KPARAM_INFO
	.align		4
.L_15:
        /*0028*/ 	.byte	0x04, 0x17
        /*002a*/ 	.short	(.L_17 - .L_16)
.L_16:
        /*002c*/ 	.word	0x00000000
        /*0030*/ 	.short	0x0009
        /*0032*/ 	.short	0x0048
        /*0034*/ 	.byte	0x00, 0xf4, 0x21, 0x00


	//----- nvinfo : EIATTR_KPARAM_INFO
	.align		4
.L_17:
        /*0038*/ 	.byte	0x04, 0x17
        /*003a*/ 	.short	(.L_19 - .L_18)
.L_18:
        /*003c*/ 	.word	0x00000000
        /*0040*/ 	.short	0x0008
        /*0042*/ 	.short	0x0040
        /*0044*/ 	.byte	0x00, 0xf4, 0x21, 0x00


	//----- nvinfo : EIATTR_KPARAM_INFO
	.align		4
.L_19:
        /*0048*/ 	.byte	0x04, 0x17
        /*004a*/ 	.short	(.L_21 - .L_20)
.L_20:
        /*004c*/ 	.word	0x00000000
        /*0050*/ 	.short	0x0007
        /*0052*/ 	.short	0x0038
        /*0054*/ 	.byte	0x00, 0xf4, 0x21, 0x00


	//----- nvinfo : EIATTR_KPARAM_INFO
	.align		4
.L_21:
        /*0058*/ 	.byte	0x04, 0x17
        /*005a*/ 	.short	(.L_23 - .L_22)
.L_22:
        /*005c*/ 	.word	0x00000000
        /*0060*/ 	.short	0x0006
        /*0062*/ 	.short	0x0030
        /*0064*/ 	.byte	0x00, 0xf4, 0x21, 0x00


	//----- nvinfo : EIATTR_KPARAM_INFO
	.align		4
.L_23:
        /*0068*/ 	.byte	0x04, 0x17
        /*006a*/ 	.short	(.L_25 - .L_24)
.L_24:
        /*006c*/ 	.word	0x00000000
        /*0070*/ 	.short	0x0005
        /*0072*/ 	.short	0x0028
        /*0074*/ 	.byte	0x00, 0xf4, 0x21, 0x00


	//----- nvinfo : EIATTR_KPARAM_INFO
	.align		4
.L_25:
        /*0078*/ 	.byte	0x04, 0x17
        /*007a*/ 	.short	(.L_27 - .L_26)
.L_26:
        /*007c*/ 	.word	0x00000000
        /*0080*/ 	.short	0x0004
        /*0082*/ 	.short	0x0020
        /*0084*/ 	.byte	0x00, 0xf4, 0x21, 0x00


	//----- nvinfo : EIATTR_KPARAM_INFO
	.align		4
.L_27:
        /*0088*/ 	.byte	0x04, 0x17
        /*008a*/ 	.short	(.L_29 - .L_28)
.L_28:
        /*008c*/ 	.word	0x00000000
        /*0090*/ 	.short	0x0003
        /*0092*/ 	.short	0x0018
        /*0094*/ 	.byte	0x00, 0xf4, 0x21, 0x00


	//----- nvinfo : EIATTR_KPARAM_INFO
	.align		4
.L_29:
        /*0098*/ 	.byte	0x04, 0x17
        /*009a*/ 	.short	(.L_31 - .L_30)
.L_30:
        /*009c*/ 	.word	0x00000000
        /*00a0*/ 	.short	0x0002
        /*00a2*/ 	.short	0x0010
        /*00a4*/ 	.byte	0x00, 0xf4, 0x21, 0x00


	//----- nvinfo : EIATTR_KPARAM_INFO
	.align		4
.L_31:
        /*00a8*/ 	.byte	0x04, 0x17
        /*00aa*/ 	.short	(.L_33 - .L_32)
.L_32:
        /*00ac*/ 	.word	0x00000000
        /*00b0*/ 	.short	0x0001
        /*00b2*/ 	.short	0x0008
        /*00b4*/ 	.byte	0x00, 0xf4, 0x21, 0x00


	//----- nvinfo : EIATTR_KPARAM_INFO
	.align		4
.L_33:
        /*00b8*/ 	.byte	0x04, 0x17
        /*00ba*/ 	.short	(.L_35 - .L_34)
.L_34:
        /*00bc*/ 	.word	0x00000000
        /*00c0*/ 	.short	0x0000
        /*00c2*/ 	.short	0x0000
        /*00c4*/ 	.byte	0x00, 0xf4, 0x21, 0x00


	//----- nvinfo : EIATTR_SPARSE_MMA_MASK
	.align		4
.L_35:
        /*00c8*/ 	.byte	0x03, 0x50
        /*00ca*/ 	.short	0x0000


	//----- nvinfo : EIATTR_MAXREG_COUNT
	.align		4
        /*00cc*/ 	.byte	0x03, 0x1b
        /*00ce*/ 	.short	0x00ff


	//----- nvinfo : EIATTR_EXIT_INSTR_OFFSETS
	.align		4
        /*00d0*/ 	.byte	0x04, 0x1c
        /*00d2*/ 	.short	(.L_37 - .L_36)


	//   ....[0]....
.L_36:
        /*00d4*/ 	.word	0x00000560


	//----- nvinfo : EIATTR_REQNTID
	.align		4
.L_37:
        /*00d8*/ 	.byte	0x04, 0x10
        /*00da*/ 	.short	(.L_39 - .L_38)
.L_38:
        /*00dc*/ 	.word	0x00000100
        /*00e0*/ 	.word	0x00000001
        /*00e4*/ 	.word	0x00000001


	//----- nvinfo : EIATTR_CBANK_PARAM_SIZE
	.align		4
.L_39:
        /*00e8*/ 	.byte	0x03, 0x19
        /*00ea*/ 	.short	0x005c


	//----- nvinfo : EIATTR_PARAM_CBANK
	.align		4
        /*00ec*/ 	.byte	0x04, 0x0a
        /*00ee*/ 	.short	(.L_41 - .L_40)
	.align		4
.L_40:
        /*00f0*/ 	.word	index@(.nv.constant0.triton_poi_fused__native_batch_norm_legit_no_training_add_relu_4)
        /*00f4*/ 	.short	0x0210
        /*00f6*/ 	.short	0x005c


	//----- nvinfo : EIATTR_SW_WAR
	.align		4
.L_41:
        /*00f8*/ 	.byte	0x04, 0x36
        /*00fa*/ 	.short	(.L_43 - .L_42)
.L_42:
        /*00fc*/ 	.word	0x00000008
.L_43:


//--------------------- .nv.callgraph             --------------------------
	.section	.nv.callgraph,"",@"SHT_CUDA_CALLGRAPH"
	.align	4
	.sectionentsize	8
	.align		4
        /*0000*/ 	.word	0x00000000
	.align		4
        /*0004*/ 	.word	0xffffffff
	.align		4
        /*0008*/ 	.word	0x00000000
	.align		4
        /*000c*/ 	.word	0xfffffffe
	.align		4
        /*0010*/ 	.word	0x00000000
	.align		4
        /*0014*/ 	.word	0xfffffffd
	.align		4
        /*0018*/ 	.word	0x00000000
	.align		4
        /*001c*/ 	.word	0xfffffffc


//--------------------- .nv.constant4             --------------------------
	.section	.nv.constant4,"a",@progbits
	.align	8
	.align		8
.nv.constant4:
        /*0000*/ 	.dword	_$_str
	.align		8
        /*0008*/ 	.dword	_$_str_$_2


//--------------------- .text.triton_poi_fused__native_batch_norm_legit_no_training_add_relu_4 --------------------------
	.section	.text.triton_poi_fused__native_batch_norm_legit_no_training_add_relu_4,"ax",@progbits
	.align	128
        .global         triton_poi_fused__native_batch_norm_legit_no_training_add_relu_4
        .type           triton_poi_fused__native_batch_norm_legit_no_training_add_relu_4,@function
        .size           triton_poi_fused__native_batch_norm_legit_no_training_add_relu_4,(.L_x_1 - triton_poi_fused__native_batch_norm_legit_no_training_add_relu_4)
        .other          triton_poi_fused__native_batch_norm_legit_no_training_add_relu_4,@"STO_CUDA_ENTRY STV_DEFAULT"
triton_poi_fused__native_batch_norm_legit_no_training_add_relu_4:
.text.triton_poi_fused__native_batch_norm_legit_no_training_add_relu_4:
[----:B------:R-:W-:Y:S01]  /*0000*/  LDC R1, c[0x0][0x28] ;  /* 0x00000a00ff017b82 */ /* 0x000fe20000000800 */
[----:B------:R-:W1:Y:S07]  /*0010*/  S2R R0, SR_TID.X ;  /* 0x0000000000007919 */ /* 0x000e6e0000002100 */
[----:B------:R-:W2:Y:S01]  /*0020*/  LDC.64 R16, c[0x0][0x250] ;  /* 0x00009400ff107b82 */ /* 0x000ea20000000a00 */
[----:B------:R-:W-:Y:S01]  /*0030*/  ULDC.64 UR4, c[0x0][0x208] ;  /* 0x0000820000047ab9 */ /* 0x000fe20000000a00 */
[----:B------:R-:W3:Y:S06]  /*0040*/  S2R R5, SR_CTAID.X ;  /* 0x0000000000057919 */ /* 0x000eec0000002500 */
[----:B------:R-:W4:Y:S08]  /*0050*/  LDC.64 R18, c[0x0][0x248] ;  /* 0x00009200ff127b82 */ /* 0x000f300000000a00 */
[----:B------:R-:W5:Y:S08]  /*0060*/  LDC.64 R22, c[0x0][0x218] ;  /* 0x00008600ff167b82 */ /* 0x000f700000000a00 */
[----:B------:R-:W4:Y:S01]  /*0070*/  LDC.64 R8, c[0x0][0x240] ;  /* 0x00009000ff087b82 */ /* 0x000f220000000a00 */
[----:B-1----:R-:W-:-:S07]  /*0080*/  SHF.L.U32 R0, R0, 0x1, RZ ;  /* 0x0000000100007819 */ /* 0x002fce00000006ff */
[----:B------:R-:W1:Y:S01]  /*0090*/  LDC.64 R20, c[0x0][0x220] ;  /* 0x00008800ff147b82 */ /* 0x000e620000000a00 */
[----:B---3--:R-:W-:Y:S02]  /*00a0*/  SHF.R.S32.HI R3, RZ, 0x16, R5 ;  /* 0x00000016ff037819 */ /* 0x008fe40000011405 */
[----:B------:R-:W-:Y:S02]  /*00b0*/  LOP3.LUT R0, R0, 0x1fe, RZ, 0xc0, !PT ;  /* 0x000001fe00007812 */ /* 0x000fe400078ec0ff */
[----:B------:R-:W-:-:S03]  /*00c0*/  SGXT R3, R3, 0x1 ;  /* 0x000000010303781a */ /* 0x000fc60000000200 */
[----:B------:R-:W3:Y:S01]  /*00d0*/  LDC.64 R14, c[0x0][0x230] ;  /* 0x00008c00ff0e7b82 */ /* 0x000ee20000000a00 */
[----:B------:R-:W-:-:S04]  /*00e0*/  LEA R12, R5, R0, 0x9 ;  /* 0x00000000050c7211 */ /* 0x000fc800078e48ff */
[----:B------:R-:W-:-:S03]  /*00f0*/  LEA.HI R3, R3, R12, RZ, 0xa ;  /* 0x0000000c03037211 */ /* 0x000fc600078f50ff */
[----:B------:R-:W1:Y:S01]  /*0100*/  LDC.64 R4, c[0x0][0x228] ;  /* 0x00008a00ff047b82 */ /* 0x000e620000000a00 */
[----:B------:R-:W-:-:S04]  /*0110*/  SHF.R.S32.HI R3, RZ, 0xa, R3 ;  /* 0x0000000aff037819 */ /* 0x000fc80000011403 */
[----:B------:R-:W-:-:S03]  /*0120*/  LEA.HI R0, R3, R3, RZ, 0x7 ;  /* 0x0000000303007211 */ /* 0x000fc600078f38ff */
[----:B------:R-:W3:Y:S01]  /*0130*/  LDC.64 R10, c[0x0][0x238] ;  /* 0x00008e00ff0a7b82 */ /* 0x000ee20000000a00 */
[----:B------:R-:W-:-:S04]  /*0140*/  LOP3.LUT R0, R0, 0xffffff80, RZ, 0xc0, !PT ;  /* 0xffffff8000007812 */ /* 0x000fc800078ec0ff */
[----:B------:R-:W-:-:S03]  /*0150*/  IADD3 R13, R3, -R0, RZ ;  /* 0x80000000030d7210 */ /* 0x000fc60007ffe0ff */
[----:B------:R-:W3:Y:S02]  /*0160*/  LDC.64 R6, c[0x0][0x258] ;  /* 0x00009600ff067b82 */ /* 0x000ee40000000a00 */
[----:B--2---:R-:W-:-:S04]  /*0170*/  IMAD.WIDE R16, R13, 0x4, R16 ;  /* 0x000000040d107825 */ /* 0x004fc800078e0210 */
[C---:B01----:R-:W-:Y:S02]  /*0180*/  IMAD.WIDE R4, R13.reuse, 0x4, R4 ;  /* 0x000000040d047825 */ /* 0x043fe400078e0204 */
[----:B------:R-:W2:Y:S01]  /*0190*/  LDG.E.EL R16, desc[UR4][R16.64] ;  /* 0x0000000410107981 */ /* 0x000ea2000c2e1900 */
[----:B------:R-:W0:Y:S03]  /*01a0*/  LDC.64 R2, c[0x0][0x260] ;  /* 0x00009800ff027b82 */ /* 0x000e260000000a00 */
[----:B------:R5:W2:Y:S01]  /*01b0*/  LDG.E.EL R0, desc[UR4][R4.64] ;  /* 0x0000000404007981 */ /* 0x000aa2000c2e1900 */
[----:B----4-:R-:W-:-:S04]  /*01c0*/  IMAD.WIDE R18, R13, 0x4, R18 ;  /* 0x000000040d127825 */ /* 0x010fc800078e0212 */
[C---:B------:R-:W-:Y:S02]  /*01d0*/  IMAD.WIDE R8, R12.reuse, 0x4, R8 ;  /* 0x000000040c087825 */ /* 0x040fe400078e0208 */
[----:B------:R-:W4:Y:S02]  /*01e0*/  LDG.E.EL R18, desc[UR4][R18.64] ;  /* 0x0000000412127981 */ /* 0x000f24000c2e1900 */
[C---:B------:R-:W-:Y:S02]  /*01f0*/  IMAD.WIDE R20, R13.reuse, 0x4, R20 ;  /* 0x000000040d147825 */ /* 0x040fe400078e0214 */
[----:B------:R-:W4:Y:S02]  /*0200*/  LDG.E.64 R8, desc[UR4][R8.64] ;  /* 0x0000000408087981 */ /* 0x000f24000c1e1b00 */
[----:B-----5:R-:W-:Y:S02]  /*0210*/  IMAD.WIDE R4, R12, 0x4, R22 ;  /* 0x000000040c047825 */ /* 0x020fe400078e0216 */
[----:B------:R-:W5:Y:S02]  /*0220*/  LDG.E.EL R17, desc[UR4][R20.64] ;  /* 0x0000000414117981 */ /* 0x000f64000c2e1900 */
[----:B---3--:R-:W-:-:S02]  /*0230*/  IMAD.WIDE R14, R13, 0x4, R14 ;  /* 0x000000040d0e7825 */ /* 0x008fc400078e020e */
[----:B------:R-:W5:Y:S02]  /*0240*/  LDG.E.64 R4, desc[UR4][R4.64] ;  /* 0x0000000404047981 */ /* 0x000f64000c1e1b00 */
[C---:B------:R-:W-:Y:S02]  /*0250*/  IMAD.WIDE R10, R13.reuse, 0x4, R10 ;  /* 0x000000040d0a7825 */ /* 0x040fe400078e020a */
[----:B------:R-:W3:Y:S02]  /*0260*/  LDG.E.EL R14, desc[UR4][R14.64] ;  /* 0x000000040e0e7981 */ /* 0x000ee4000c2e1900 */
[C---:B------:R-:W-:Y:S02]  /*0270*/  IMAD.WIDE R6, R13.reuse, 0x4, R6 ;  /* 0x000000040d067825 */ /* 0x040fe400078e0206 */
[----:B------:R-:W3:Y:S02]  /*0280*/  LDG.E.EL R11, desc[UR4][R10.64] ;  /* 0x000000040a0b7981 */ /* 0x000ee4000c2e1900 */
[----:B0-----:R-:W-:-:S02]  /*0290*/  IMAD.WIDE R2, R13, 0x4, R2 ;  /* 0x000000040d027825 */ /* 0x001fc400078e0202 */
[----:B------:R0:W3:Y:S04]  /*02a0*/  LDG.E.EL R6, desc[UR4][R6.64] ;  /* 0x0000000406067981 */ /* 0x0000e8000c2e1900 */
[----:B------:R1:W3:Y:S01]  /*02b0*/  LDG.E.EL R13, desc[UR4][R2.64] ;  /* 0x00000004020d7981 */ /* 0x0002e2000c2e1900 */
[----:B0-----:R-:W-:Y:S01]  /*02c0*/  HFMA2.MMA R7, -RZ, RZ, 1.625, 0 ;  /* 0x3e800000ff077435 */ /* 0x001fe200000001ff */
[----:B-1----:R-:W0:Y:S02]  /*02d0*/  LDC.64 R2, c[0x0][0x210] ;  /* 0x00008400ff027b82 */ /* 0x002e240000000a00 */
[----:B0-----:R-:W-:-:S04]  /*02e0*/  IMAD.WIDE R2, R12, 0x4, R2 ;  /* 0x000000040c027825 */ /* 0x001fc800078e0202 */
[----:B--2---:R-:W-:Y:S01]  /*02f0*/  FADD R16, R16, 9.9999997473787516356e-06 ;  /* 0x3727c5ac10107421 */ /* 0x004fe20000000000 */
[----:B------:R-:W-:-:S03]  /*0300*/  FADD R0, R0, 9.9999997473787516356e-06 ;  /* 0x3727c5ac00007421 */ /* 0x000fc60000000000 */
[----:B------:R-:W0:Y:S08]  /*0310*/  MUFU.SQRT R20, R16 ;  /* 0x0000001000147308 */ /* 0x000e300000002000 */
[----:B------:R-:W1:Y:S01]  /*0320*/  MUFU.SQRT R19, R0 ;  /* 0x0000000000137308 */ /* 0x000e620000002000 */
[C---:B0-----:R-:W-:Y:S02]  /*0330*/  FSETP.GT.AND P1, PT, R20.reuse, 8.50705917302346158658e+37, PT ;  /* 0x7e8000001400780b */ /* 0x041fe40003f24000 */
[----:B------:R-:W-:-:S02]  /*0340*/  FSETP.GEU.AND P3, PT, R20, 1.175494350822287508e-38, PT ;  /* 0x008000001400780b */ /* 0x000fc40003f6e000 */
[C---:B-1----:R-:W-:Y:S02]  /*0350*/  FSETP.GT.AND P0, PT, R19.reuse, 8.50705917302346158658e+37, PT ;  /* 0x7e8000001300780b */ /* 0x042fe40003f04000 */
[----:B------:R-:W-:-:S07]  /*0360*/  FSETP.GEU.AND P2, PT, R19, 1.175494350822287508e-38, PT ;  /* 0x008000001300780b */ /* 0x000fce0003f4e000 */
[----:B------:R-:W-:-:S04]  /*0370*/  @P1 FMUL R20, R20, 0.25 ;  /* 0x3e80000014141820 */ /* 0x000fc80000400000 */
[----:B------:R-:W-:Y:S01]  /*0380*/  @!P3 FMUL R20, R20, 16777216 ;  /* 0x4b8000001414b820 */ /* 0x000fe20000400000 */
[----:B------:R-:W-:-:S04]  /*0390*/  @P0 FMUL R19, R19, 0.25 ;  /* 0x3e80000013130820 */ /* 0x000fc80000400000 */
[----:B------:R-:W-:Y:S01]  /*03a0*/  @!P2 FMUL R19, R19, 16777216 ;  /* 0x4b8000001313a820 */ /* 0x000fe20000400000 */
[----:B------:R-:W0:Y:S01]  /*03b0*/  MUFU.RCP R20, R20 ;  /* 0x0000001400147308 */ /* 0x000e220000001000 */
[----:B------:R-:W-:-:S07]  /*03c0*/  FSEL R0, R7, 1, P0 ;  /* 0x3f80000007007808 */ /* 0x000fce0000000000 */
[----:B------:R-:W1:Y:S01]  /*03d0*/  MUFU.RCP R19, R19 ;  /* 0x0000001300137308 */ /* 0x000e620000001000 */
[----:B------:R-:W-:Y:S01]  /*03e0*/  FSEL R7, R7, 1, P1 ;  /* 0x3f80000007077808 */ /* 0x000fe20000800000 */
[----:B------:R-:W-:-:S04]  /*03f0*/  @!P2 FMUL R0, R0, 16777216 ;  /* 0x4b8000000000a820 */ /* 0x000fc80000400000 */
[----:B------:R-:W-:Y:S01]  /*0400*/  @!P3 FMUL R7, R7, 16777216 ;  /* 0x4b8000000707b820 */ /* 0x000fe20000400000 */
[--C-:B-----5:R-:W-:Y:S01]  /*0410*/  FADD R15, R4, -R17.reuse ;  /* 0x80000011040f7221 */ /* 0x120fe20000000000 */
[--C-:B----4-:R-:W-:Y:S02]  /*0420*/  FADD R8, R8, -R18.reuse ;  /* 0x8000001208087221 */ /* 0x110fe40000000000 */
[----:B0-----:R-:W-:Y:S01]  /*0430*/  FMUL R7, R20, R7 ;  /* 0x0000000714077220 */ /* 0x001fe20000400000 */
[----:B------:R-:W-:Y:S01]  /*0440*/  FADD R5, R5, -R17 ;  /* 0x8000001105057221 */ /* 0x000fe20000000000 */
[----:B------:R-:W-:Y:S01]  /*0450*/  FADD R18, R9, -R18 ;  /* 0x8000001209127221 */ /* 0x000fe20000000000 */
[----:B-1----:R-:W-:Y:S01]  /*0460*/  FMUL R0, R19, R0 ;  /* 0x0000000013007220 */ /* 0x002fe20000400000 */
[C---:B------:R-:W-:Y:S02]  /*0470*/  FMUL R8, R7.reuse, R8 ;  /* 0x0000000807087220 */ /* 0x040fe40000400000 */
[----:B------:R-:W-:Y:S01]  /*0480*/  FMUL R18, R7, R18 ;  /* 0x0000001207127220 */ /* 0x000fe20000400000 */
[C---:B------:R-:W-:Y:S01]  /*0490*/  FMUL R15, R0.reuse, R15 ;  /* 0x0000000f000f7220 */ /* 0x040fe20000400000 */
[----:B------:R-:W-:Y:S01]  /*04a0*/  FMUL R0, R0, R5 ;  /* 0x0000000500007220 */ /* 0x000fe20000400000 */
[----:B---3--:R-:W-:-:S02]  /*04b0*/  FFMA R8, R6, R8, R13 ;  /* 0x0000000806087223 */ /* 0x008fc4000000000d */
[C-C-:B------:R-:W-:Y:S01]  /*04c0*/  FFMA R15, R14.reuse, R15, R11.reuse ;  /* 0x0000000f0e0f7223 */ /* 0x140fe2000000000b */
[----:B------:R-:W-:Y:S01]  /*04d0*/  FFMA R11, R14, R0, R11 ;  /* 0x000000000e0b7223 */ /* 0x000fe2000000000b */
[----:B------:R-:W-:-:S03]  /*04e0*/  FFMA R18, R6, R18, R13 ;  /* 0x0000001206127223 */ /* 0x000fc6000000000d */
[----:B------:R-:W-:Y:S01]  /*04f0*/  FSETP.GEU.AND P0, PT, R15, -R8, PT ;  /* 0x800000080f00720b */ /* 0x000fe20003f0e000 */
[----:B------:R-:W-:Y:S01]  /*0500*/  FADD R8, R8, R15 ;  /* 0x0000000f08087221 */ /* 0x000fe20000000000 */
[----:B------:R-:W-:Y:S01]  /*0510*/  FADD R0, R18, R11 ;  /* 0x0000000b12007221 */ /* 0x000fe20000000000 */
[----:B------:R-:W-:-:S03]  /*0520*/  FSETP.GEU.AND P1, PT, R11, -R18, PT ;  /* 0x800000120b00720b */ /* 0x000fc60003f2e000 */
[----:B------:R-:W-:Y:S02]  /*0530*/  FSEL R8, R8, RZ, P0 ;  /* 0x000000ff08087208 */ /* 0x000fe40000000000 */
[----:B------:R-:W-:-:S05]  /*0540*/  FSEL R9, R0, RZ, P1 ;  /* 0x000000ff00097208 */ /* 0x000fca0000800000 */
[----:B------:R-:W-:Y:S01]  /*0550*/  STG.E.64 desc[UR4][R2.64], R8 ;  /* 0x0000000802007986 */ /* 0x000fe2000c101b04 */
[----:B------:R-:W-:Y:S05]  /*0560*/  EXIT ;  /* 0x000000000000794d */ /* 0x000fea0003800000 */
.L_x_0:
[----:B------:R-:W-:-:S00]  /*0570*/  BRA `(.L_x_0) ;  /* 0xfffffffc00fc7947 */ /* 0x000fc0000383ffff */
[----:B------:R-:W-:-:S00]  /*0580*/  NOP ;  /* 0x0000000000007918 */ /* 0x000fc00000000000 */
[----:B------:R-:W-:-:S00]  /*0590*/  NOP ;  /* 0x0000000000007918 */ /* 0x000fc00000000000 */
[----:B------:R-:W-:-:S00]  /*05a0*/  NOP ;  /* 0x0000000000007918 */ /* 0x000fc00000000000 */
[----:B------:R-:W-:-:S00]  /*05b0*/  NOP ;  /* 0x0000000000007918 */ /* 0x000fc00000000000 */
[----:B------:R-:W-:-:S00]  /*05c0*/  NOP ;  /* 0x0000000000007918 */ /* 0x000fc00000000000 */
[----:B------:R-:W-:-:S00]  /*05d0*/  NOP ;  /* 0x0000000000007918 */ /* 0x000fc00000000000 */
[----:B------:R-:W-:-:S00]  /*05e0*/  NOP ;  /* 0x0000000000007918 */ /* 0x000fc00000000000 */
[----:B------:R-:W-:-:S00]  /*05f0*/  NOP ;  /* 0x0000000000007918 */ /* 0x000fc00000000000 */
.L_x_1:


//--------------------- .nv.global.init           --------------------------
	.section	.nv.global.init,"aw",@progbits
.nv.global.init:
	.type		_$_str,@object
	.size		_$_str,(_$_str_$_2 - _$_str)
_$_str:
        /*0000*/ 	.byte	0x5f, 0x5f, 0x43, 0x55, 0x44, 0x41, 0x5f, 0x46, 0x54, 0x5a, 0x00
	.type		_$_str_$_2,@object
	.size		_$_str_$_2,(.L_1 - _$_str_$_2)
_$_str_$_2:
        /*000b*/ 	.byte	0x5f, 0x5f, 0x43, 0x55, 0x44, 0x41, 0x5f, 0x50, 0x52, 0x45, 0x43, 0x5f, 0x53, 0x51, 0x52, 0x54
        /*001b*/ 	.byte	0x00
.L_1:


//--------------------- .nv.constant0.triton_poi_fused__native_batch_norm_legit_no_training_add_relu_4 --------------------------
	.section	.nv.constant0.triton_poi_fused__native_batch_norm_legit_no_training_add_relu_4,"a",@progbits
	.sectionflags	@""
	.align	4
.nv.constant0.triton_poi_fused__native_batch_norm_legit_no_training_add_relu_4:
	.zero		620
